//
// Generated by NVIDIA NVVM Compiler
//
// Compiler Build ID: CL-36424714
// Cuda compilation tools, release 13.0, V13.0.88
// Based on NVVM 20.0.0
//

.version 9.0
.target sm_100
.address_size 64

	// .globl	softmax_f32

.visible .entry softmax_f32(
	.param .u64 .ptr .align 1 softmax_f32_param_0,
	.param .u64 .ptr .align 1 softmax_f32_param_1,
	.param .f32 softmax_f32_param_2,
	.param .u64 .ptr .align 1 softmax_f32_param_3
)
{


	ret;

}


// ===== COMPILED SASS (sm_100) =====

	.target	sm_100

	.elftype	@"ET_EXEC"


//--------------------- .note.nv.tkinfo           --------------------------
	.section	.note.nv.tkinfo,"",@"SHT_NOTE"
	.sectionflags	@"SHF_NOTE_NV_TKINFO"
	.tkinfo
        /*0018*/ 	.word	0x00000002
        /*0030*/ 	.string	""
        /*0030*/ 	.string	"ptxas"
        /*0030*/ 	.string	"Cuda compilation tools, release 13.0, V13.0.88"
        /*0030*/ 	.string	"Build cuda_13.0.r13.0/compiler.36424714_0"
        /*0030*/ 	.string	"-arch sm_100 -m 64 "



//--------------------- .note.nv.cuinfo           --------------------------
	.section	.note.nv.cuinfo,"",@"SHT_NOTE"
	.sectionflags	@"SHF_NOTE_NV_CUINFO"
        /*0018*/ 	.short	0x0002
        /*001a*/ 	.short	0x0064
        /*001c*/ 	.short	0x0082
	.zero		2


//--------------------- .nv.info                  --------------------------
	.section	.nv.info,"",@"SHT_CUDA_INFO"
	.align	4


	//----- nvinfo : EIATTR_REGCOUNT
	.align		4
        /*0000*/ 	.byte	0x04, 0x2f
        /*0002*/ 	.short	(.L_1 - .L_0)
	.align		4
.L_0:
        /*0004*/ 	.word	index@(softmax_f32)
        /*0008*/ 	.word	0x00000004


	//----- nvinfo : EIATTR_FRAME_SIZE
	.align		4
.L_1:
        /*000c*/ 	.byte	0x04, 0x11
        /*000e*/ 	.short	(.L_3 - .L_2)
	.align		4
.L_2:
        /*0010*/ 	.word	index@(softmax_f32)
        /*0014*/ 	.word	0x00000000


	//----- nvinfo : EIATTR_MIN_STACK_SIZE
	.align		4
.L_3:
        /*0018*/ 	.byte	0x04, 0x12
        /*001a*/ 	.short	(.L_5 - .L_4)
	.align		4
.L_4:
        /*001c*/ 	.word	index@(softmax_f32)
        /*0020*/ 	.word	0x00000000
.L_5:


//--------------------- .nv.compat                --------------------------
	.section	.nv.compat,"",@"SHT_CUDA_COMPAT_INFO"
	.align	4
        /*0000*/ 	.byte	0x02, 0x09, 0x00, 0x00, 0x02, 0x02, 0x01, 0x00, 0x02, 0x05, 0x05, 0x00, 0x03, 0x07, 0x01, 0x01
        /*0010*/ 	.byte	0x02, 0x03, 0x00, 0x00, 0x02, 0x06, 0x01, 0x00, 0x04, 0x0b, 0x08, 0x00, 0x09, 0x00, 0x00, 0x00
        /*0020*/ 	.byte	0x00, 0x00, 0x00, 0x00


//--------------------- .nv.info.softmax_f32      --------------------------
	.section	.nv.info.softmax_f32,"",@"SHT_CUDA_INFO"
	.sectionflags	@""
	.align	4


	//----- nvinfo : EIATTR_CUDA_API_VERSION
	.align		4
        /*0000*/ 	.byte	0x04, 0x37
        /*0002*/ 	.short	(.L_7 - .L_6)
.L_6:
        /*0004*/ 	.word	0x00000082


	//----- nvinfo : EIATTR_KPARAM_INFO
	.align		4
.L_7:
        /*0008*/ 	.byte	0x04, 0x17
        /*000a*/ 	.short	(.L_9 - .L_8)
.L_8:
        /*000c*/ 	.word	0x00000000
        /*0010*/ 	.short	0x0003
        /*0012*/ 	.short	0x0018
        /*0014*/ 	.byte	0x00, 0xf5, 0x21, 0x00


	//----- nvinfo : EIATTR_KPARAM_INFO
	.align		4
.L_9:
        /*0018*/ 	.byte	0x04, 0x17
        /*001a*/ 	.short	(.L_11 - .L_10)
.L_10:
        /*001c*/ 	.word	0x00000000
        /*0020*/ 	.short	0x0002
        /*0022*/ 	.short	0x0010
        /*0024*/ 	.byte	0x00, 0xf0, 0x11, 0x00


	//----- nvinfo : EIATTR_KPARAM_INFO
	.align		4
.L_11:
        /*0028*/ 	.byte	0x04, 0x17
        /*002a*/ 	.short	(.L_13 - .L_12)
.L_12:
        /*002c*/ 	.word	0x00000000
        /*0030*/ 	.short	0x0001
        /*0032*/ 	.short	0x0008
        /*0034*/ 	.byte	0x00, 0xf5, 0x21, 0x00


	//----- nvinfo : EIATTR_KPARAM_INFO
	.align		4
.L_13:
        /*0038*/ 	.byte	0x04, 0x17
        /*003a*/ 	.short	(.L_15 - .L_14)
.L_14:
        /*003c*/ 	.word	0x00000000
        /*0040*/ 	.short	0x0000
        /*0042*/ 	.short	0x0000
        /*0044*/ 	.byte	0x00, 0xf5, 0x21, 0x00


	//----- nvinfo : EIATTR_SPARSE_MMA_MASK
	.align		4
.L_15:
        /*0048*/ 	.byte	0x03, 0x50
        /*004a*/ 	.short	0x0000


	//----- nvinfo : EIATTR_MAXREG_COUNT
	.align		4
        /*004c*/ 	.byte	0x03, 0x1b
        /*004e*/ 	.short	0x00ff


	//----- nvinfo : EIATTR_MERCURY_ISA_VERSION
	.align		4
        /*0050*/ 	.byte	0x03, 0x5f
        /*0052*/ 	.short	0x0101


	//----- nvinfo : EIATTR_VRC_CTA_INIT_COUNT
	.align		4
        /*0054*/ 	.byte	0x02, 0x4a
	.zero		1
	.zero		1


	//----- nvinfo : EIATTR_EXIT_INSTR_OFFSETS
	.align		4
        /*0058*/ 	.byte	0x04, 0x1c
        /*005a*/ 	.short	(.L_17 - .L_16)


	//   ....[0]....
.L_16:
        /*005c*/ 	.word	0x00000010


	//----- nvinfo : EIATTR_CBANK_PARAM_SIZE
	.align		4
.L_17:
        /*0060*/ 	.byte	0x03, 0x19
        /*0062*/ 	.short	0x0020


	//----- nvinfo : EIATTR_PARAM_CBANK
	.align		4
        /*0064*/ 	.byte	0x04, 0x0a
        /*0066*/ 	.short	(.L_19 - .L_18)
	.align		4
.L_18:
        /*0068*/ 	.word	index@(.nv.constant0.softmax_f32)
        /*006c*/ 	.short	0x0380
        /*006e*/ 	.short	0x0020


	//----- nvinfo : EIATTR_SW_WAR
	.align		4
.L_19:
        /*0070*/ 	.byte	0x04, 0x36
        /*0072*/ 	.short	(.L_21 - .L_20)
.L_20:
        /*0074*/ 	.word	0x00000008
.L_21:


//--------------------- .nv.callgraph             --------------------------
	.section	.nv.callgraph,"",@"SHT_CUDA_CALLGRAPH"
	.align	4
	.sectionentsize	8
	.align		4
        /*0000*/ 	.word	0x00000000
	.align		4
        /*0004*/ 	.word	0xffffffff
	.align		4
        /*0008*/ 	.word	0x00000000
	.align		4
        /*000c*/ 	.word	0xfffffffe
	.align		4
        /*0010*/ 	.word	0x00000000
	.align		4
        /*0014*/ 	.word	0xfffffffd
	.align		4
        /*0018*/ 	.word	0x00000000
	.align		4
        /*001c*/ 	.word	0xfffffffc


//--------------------- .text.softmax_f32         --------------------------
	.section	.text.softmax_f32,"ax",@progbits
	.align	128
        .global         softmax_f32
        .type           softmax_f32,@function
        .size           softmax_f32,(.L_x_1 - softmax_f32)
        .other          softmax_f32,@"STO_CUDA_ENTRY STV_DEFAULT"
softmax_f32:
.text.softmax_f32:
[----:B------:R-:W-:Y:S01]  /*0000*/  LDC R1, c[0x0][0x37c] ;  /* 0x0000df00ff017b82 */ /* 0x000fe20000000800 */
[----:B------:R-:W-:Y:S05]  /*0010*/  EXIT ;  /* 0x000000000000794d */ /* 0x000fea0003800000 */
.L_x_0:
[----:B------:R-:W-:-:S00]  /*0020*/  BRA `(.L_x_0) ;  /* 0xfffffffc00fc7947 */ /* 0x000fc0000383ffff */
[----:B------:R-:W-:-:S00]  /*0030*/  NOP ;  /* 0x0000000000007918 */ /* 0x000fc00000000000 */
        /* <DEDUP_REMOVED lines=12> */
.L_x_1:


//--------------------- .nv.shared.reserved.0     --------------------------
	.section	.nv.shared.reserved.0,"aw",@nobits
	.weak		__nv_reservedSMEM_offset_0_alias
	.size		__nv_reservedSMEM_offset_0_alias, 0, 64
	.other		__nv_reservedSMEM_offset_0_alias,@"STO_CUDA_RESERVED_SHARED STV_DEFAULT"
__nv_reservedSMEM_offset_0_alias:
	.zero		0
	.zero		64


//--------------------- .nv.constant0.softmax_f32 --------------------------
	.section	.nv.constant0.softmax_f32,"a",@progbits
	.sectionflags	@""
	.align	4
.nv.constant0.softmax_f32:
	.zero		928


//--------------------- SYMBOLS --------------------------

	.type		.nv.reservedSmem.offset0,@object
	.size		.nv.reservedSmem.offset0,0x4
